//
// Generated by NVIDIA NVVM Compiler
//
// Compiler Build ID: CL-36424714
// Cuda compilation tools, release 13.0, V13.0.88
// Based on NVVM 20.0.0
//

.version 9.0
.target sm_100
.address_size 64

	// .globl	_Z6arraddPKiS0_Pii

.visible .entry _Z6arraddPKiS0_Pii(
	.param .u64 .ptr .align 1 _Z6arraddPKiS0_Pii_param_0,
	.param .u64 .ptr .align 1 _Z6arraddPKiS0_Pii_param_1,
	.param .u64 .ptr .align 1 _Z6arraddPKiS0_Pii_param_2,
	.param .u32 _Z6arraddPKiS0_Pii_param_3
)
{
	.reg .pred 	%p<2>;
	.reg .b32 	%r<9>;
	.reg .b64 	%rd<11>;

	ld.param.u64 	%rd1, [_Z6arraddPKiS0_Pii_param_0];
	ld.param.u64 	%rd2, [_Z6arraddPKiS0_Pii_param_1];
	ld.param.u64 	%rd3, [_Z6arraddPKiS0_Pii_param_2];
	ld.param.u32 	%r2, [_Z6arraddPKiS0_Pii_param_3];
	mov.u32 	%r3, %ntid.x;
	mov.u32 	%r4, %ctaid.x;
	mov.u32 	%r5, %tid.x;
	mad.lo.s32 	%r1, %r3, %r4, %r5;
	setp.ge.s32 	%p1, %r1, %r2;
	@%p1 bra 	$L__BB0_2;
	cvta.to.global.u64 	%rd4, %rd1;
	cvta.to.global.u64 	%rd5, %rd2;
	cvta.to.global.u64 	%rd6, %rd3;
	mul.wide.s32 	%rd7, %r1, 4;
	add.s64 	%rd8, %rd4, %rd7;
	ld.global.u32 	%r6, [%rd8];
	add.s64 	%rd9, %rd5, %rd7;
	ld.global.u32 	%r7, [%rd9];
	add.s32 	%r8, %r7, %r6;
	add.s64 	%rd10, %rd6, %rd7;
	st.global.u32 	[%rd10], %r8;
$L__BB0_2:
	ret;

}


// ===== COMPILED SASS (sm_100) =====

	.target	sm_100

	.elftype	@"ET_EXEC"


//--------------------- .note.nv.tkinfo           --------------------------
	.section	.note.nv.tkinfo,"",@"SHT_NOTE"
	.sectionflags	@"SHF_NOTE_NV_TKINFO"
	.tkinfo
        /*0018*/ 	.word	0x00000002
        /*0030*/ 	.string	""
        /*0030*/ 	.string	"ptxas"
        /*0030*/ 	.string	"Cuda compilation tools, release 13.0, V13.0.88"
        /*0030*/ 	.string	"Build cuda_13.0.r13.0/compiler.36424714_0"
        /*0030*/ 	.string	"-arch sm_100 -m 64 "



//--------------------- .note.nv.cuinfo           --------------------------
	.section	.note.nv.cuinfo,"",@"SHT_NOTE"
	.sectionflags	@"SHF_NOTE_NV_CUINFO"
        /*0018*/ 	.short	0x0002
        /*001a*/ 	.short	0x0064
        /*001c*/ 	.short	0x0082
	.zero		2


//--------------------- .nv.info                  --------------------------
	.section	.nv.info,"",@"SHT_CUDA_INFO"
	.align	4


	//----- nvinfo : EIATTR_REGCOUNT
	.align		4
        /*0000*/ 	.byte	0x04, 0x2f
        /*0002*/ 	.short	(.L_1 - .L_0)
	.align		4
.L_0:
        /*0004*/ 	.word	index@(_Z6arraddPKiS0_Pii)
        /*0008*/ 	.word	0x0000000c


	//----- nvinfo : EIATTR_FRAME_SIZE
	.align		4
.L_1:
        /*000c*/ 	.byte	0x04, 0x11
        /*000e*/ 	.short	(.L_3 - .L_2)
	.align		4
.L_2:
        /*0010*/ 	.word	index@(_Z6arraddPKiS0_Pii)
        /*0014*/ 	.word	0x00000000


	//----- nvinfo : EIATTR_MIN_STACK_SIZE
	.align		4
.L_3:
        /*0018*/ 	.byte	0x04, 0x12
        /*001a*/ 	.short	(.L_5 - .L_4)
	.align		4
.L_4:
        /*001c*/ 	.word	index@(_Z6arraddPKiS0_Pii)
        /*0020*/ 	.word	0x00000000
.L_5:


//--------------------- .nv.compat                --------------------------
	.section	.nv.compat,"",@"SHT_CUDA_COMPAT_INFO"
	.align	4
        /*0000*/ 	.byte	0x02, 0x09, 0x00, 0x00, 0x02, 0x02, 0x01, 0x00, 0x02, 0x05, 0x05, 0x00, 0x03, 0x07, 0x01, 0x01
        /*0010*/ 	.byte	0x02, 0x03, 0x00, 0x00, 0x02, 0x06, 0x01, 0x00, 0x04, 0x0b, 0x08, 0x00, 0x09, 0x00, 0x00, 0x00
        /*0020*/ 	.byte	0x00, 0x00, 0x00, 0x00


//--------------------- .nv.info._Z6arraddPKiS0_Pii --------------------------
	.section	.nv.info._Z6arraddPKiS0_Pii,"",@"SHT_CUDA_INFO"
	.sectionflags	@""
	.align	4


	//----- nvinfo : EIATTR_CUDA_API_VERSION
	.align		4
        /*0000*/ 	.byte	0x04, 0x37
        /*0002*/ 	.short	(.L_7 - .L_6)
.L_6:
        /*0004*/ 	.word	0x00000082


	//----- nvinfo : EIATTR_KPARAM_INFO
	.align		4
.L_7:
        /*0008*/ 	.byte	0x04, 0x17
        /*000a*/ 	.short	(.L_9 - .L_8)
.L_8:
        /*000c*/ 	.word	0x00000000
        /*0010*/ 	.short	0x0003
        /*0012*/ 	.short	0x0018
        /*0014*/ 	.byte	0x00, 0xf0, 0x11, 0x00


	//----- nvinfo : EIATTR_KPARAM_INFO
	.align		4
.L_9:
        /*0018*/ 	.byte	0x04, 0x17
        /*001a*/ 	.short	(.L_11 - .L_10)
.L_10:
        /*001c*/ 	.word	0x00000000
        /*0020*/ 	.short	0x0002
        /*0022*/ 	.short	0x0010
        /*0024*/ 	.byte	0x00, 0xf5, 0x21, 0x00


	//----- nvinfo : EIATTR_KPARAM_INFO
	.align		4
.L_11:
        /*0028*/ 	.byte	0x04, 0x17
        /*002a*/ 	.short	(.L_13 - .L_12)
.L_12:
        /*002c*/ 	.word	0x00000000
        /*0030*/ 	.short	0x0001
        /*0032*/ 	.short	0x0008
        /*0034*/ 	.byte	0x00, 0xf5, 0x21, 0x00


	//----- nvinfo : EIATTR_KPARAM_INFO
	.align		4
.L_13:
        /*0038*/ 	.byte	0x04, 0x17
        /*003a*/ 	.short	(.L_15 - .L_14)
.L_14:
        /*003c*/ 	.word	0x00000000
        /*0040*/ 	.short	0x0000
        /*0042*/ 	.short	0x0000
        /*0044*/ 	.byte	0x00, 0xf5, 0x21, 0x00


	//----- nvinfo : EIATTR_SPARSE_MMA_MASK
	.align		4
.L_15:
        /*0048*/ 	.byte	0x03, 0x50
        /*004a*/ 	.short	0x0000


	//----- nvinfo : EIATTR_MAXREG_COUNT
	.align		4
        /*004c*/ 	.byte	0x03, 0x1b
        /*004e*/ 	.short	0x00ff


	//----- nvinfo : EIATTR_MERCURY_ISA_VERSION
	.align		4
        /*0050*/ 	.byte	0x03, 0x5f
        /*0052*/ 	.short	0x0101


	//----- nvinfo : EIATTR_VRC_CTA_INIT_COUNT
	.align		4
        /*0054*/ 	.byte	0x02, 0x4a
	.zero		1
	.zero		1


	//----- nvinfo : EIATTR_EXIT_INSTR_OFFSETS
	.align		4
        /*0058*/ 	.byte	0x04, 0x1c
        /*005a*/ 	.short	(.L_17 - .L_16)


	//   ....[0]....
.L_16:
        /*005c*/ 	.word	0x00000070


	//   ....[1]....
        /*0060*/ 	.word	0x00000130


	//----- nvinfo : EIATTR_CBANK_PARAM_SIZE
	.align		4
.L_17:
        /*0064*/ 	.byte	0x03, 0x19
        /*0066*/ 	.short	0x001c


	//----- nvinfo : EIATTR_PARAM_CBANK
	.align		4
        /*0068*/ 	.byte	0x04, 0x0a
        /*006a*/ 	.short	(.L_19 - .L_18)
	.align		4
.L_18:
        /*006c*/ 	.word	index@(.nv.constant0._Z6arraddPKiS0_Pii)
        /*0070*/ 	.short	0x0380
        /*0072*/ 	.short	0x001c


	//----- nvinfo : EIATTR_SW_WAR
	.align		4
.L_19:
        /*0074*/ 	.byte	0x04, 0x36
        /*0076*/ 	.short	(.L_21 - .L_20)
.L_20:
        /*0078*/ 	.word	0x00000008
.L_21:


//--------------------- .nv.callgraph             --------------------------
	.section	.nv.callgraph,"",@"SHT_CUDA_CALLGRAPH"
	.align	4
	.sectionentsize	8
	.align		4
        /*0000*/ 	.word	0x00000000
	.align		4
        /*0004*/ 	.word	0xffffffff
	.align		4
        /*0008*/ 	.word	0x00000000
	.align		4
        /*000c*/ 	.word	0xfffffffe
	.align		4
        /*0010*/ 	.word	0x00000000
	.align		4
        /*0014*/ 	.word	0xfffffffd
	.align		4
        /*0018*/ 	.word	0x00000000
	.align		4
        /*001c*/ 	.word	0xfffffffc


//--------------------- .text._Z6arraddPKiS0_Pii  --------------------------
	.section	.text._Z6arraddPKiS0_Pii,"ax",@progbits
	.align	128
        .global         _Z6arraddPKiS0_Pii
        .type           _Z6arraddPKiS0_Pii,@function
        .size           _Z6arraddPKiS0_Pii,(.L_x_1 - _Z6arraddPKiS0_Pii)
        .other          _Z6arraddPKiS0_Pii,@"STO_CUDA_ENTRY STV_DEFAULT"
_Z6arraddPKiS0_Pii:
.text._Z6arraddPKiS0_Pii:
[----:B------:R-:W-:Y:S01]  /*0000*/  LDC R1, c[0x0][0x37c] ;  /* 0x0000df00ff017b82 */ /* 0x000fe20000000800 */
[----:B------:R-:W0:Y:S01]  /*0010*/  S2R R9, SR_CTAID.X ;  /* 0x0000000000097919 */ /* 0x000e220000002500 */
[----:B------:R-:W0:Y:S01]  /*0020*/  LDCU UR4, c[0x0][0x360] ;  /* 0x00006c00ff0477ac */ /* 0x000e220008000800 */
[----:B------:R-:W0:Y:S01]  /*0030*/  S2R R0, SR_TID.X ;  /* 0x0000000000007919 */ /* 0x000e220000002100 */
[----:B------:R-:W1:Y:S01]  /*0040*/  LDCU UR5, c[0x0][0x398] ;  /* 0x00007300ff0577ac */ /* 0x000e620008000800 */
[----:B0-----:R-:W-:-:S05]  /*0050*/  IMAD R9, R9, UR4, R0 ;  /* 0x0000000409097c24 */ /* 0x001fca000f8e0200 */
[----:B-1----:R-:W-:-:S13]  /*0060*/  ISETP.GE.AND P0, PT, R9, UR5, PT ;  /* 0x0000000509007c0c */ /* 0x002fda000bf06270 */
[----:B------:R-:W-:Y:S05]  /*0070*/  @P0 EXIT ;  /* 0x000000000000094d */ /* 0x000fea0003800000 */
[----:B------:R-:W0:Y:S01]  /*0080*/  LDC.64 R2, c[0x0][0x380] ;  /* 0x0000e000ff027b82 */ /* 0x000e220000000a00 */
[----:B------:R-:W1:Y:S07]  /*0090*/  LDCU.64 UR4, c[0x0][0x358] ;  /* 0x00006b00ff0477ac */ /* 0x000e6e0008000a00 */
[----:B------:R-:W2:Y:S08]  /*00a0*/  LDC.64 R4, c[0x0][0x388] ;  /* 0x0000e200ff047b82 */ /* 0x000eb00000000a00 */
[----:B------:R-:W3:Y:S01]  /*00b0*/  LDC.64 R6, c[0x0][0x390] ;  /* 0x0000e400ff067b82 */ /* 0x000ee20000000a00 */
[----:B0-----:R-:W-:-:S06]  /*00c0*/  IMAD.WIDE R2, R9, 0x4, R2 ;  /* 0x0000000409027825 */ /* 0x001fcc00078e0202 */
[----:B-1----:R-:W4:Y:S01]  /*00d0*/  LDG.E R2, desc[UR4][R2.64] ;  /* 0x0000000402027981 */ /* 0x002f22000c1e1900 */
[----:B--2---:R-:W-:-:S06]  /*00e0*/  IMAD.WIDE R4, R9, 0x4, R4 ;  /* 0x0000000409047825 */ /* 0x004fcc00078e0204 */
[----:B------:R-:W4:Y:S01]  /*00f0*/  LDG.E R5, desc[UR4][R4.64] ;  /* 0x0000000404057981 */ /* 0x000f22000c1e1900 */
[----:B---3--:R-:W-:Y:S01]  /*0100*/  IMAD.WIDE R6, R9, 0x4, R6 ;  /* 0x0000000409067825 */ /* 0x008fe200078e0206 */
[----:B----4-:R-:W-:-:S05]  /*0110*/  IADD3 R9, PT, PT, R2, R5, RZ ;  /* 0x0000000502097210 */ /* 0x010fca0007ffe0ff */
[----:B------:R-:W-:Y:S01]  /*0120*/  STG.E desc[UR4][R6.64], R9 ;  /* 0x0000000906007986 */ /* 0x000fe2000c101904 */
[----:B------:R-:W-:Y:S05]  /*0130*/  EXIT ;  /* 0x000000000000794d */ /* 0x000fea0003800000 */
.L_x_0:
[----:B------:R-:W-:-:S00]  /*0140*/  BRA `(.L_x_0) ;  /* 0xfffffffc00fc7947 */ /* 0x000fc0000383ffff */
[----:B------:R-:W-:-:S00]  /*0150*/  NOP ;  /* 0x0000000000007918 */ /* 0x000fc00000000000 */
        /* <DEDUP_REMOVED lines=10> */
.L_x_1:


//--------------------- .nv.shared.reserved.0     --------------------------
	.section	.nv.shared.reserved.0,"aw",@nobits
	.weak		__nv_reservedSMEM_offset_0_alias
	.size		__nv_reservedSMEM_offset_0_alias, 0, 64
	.other		__nv_reservedSMEM_offset_0_alias,@"STO_CUDA_RESERVED_SHARED STV_DEFAULT"
__nv_reservedSMEM_offset_0_alias:
	.zero		0
	.zero		64


//--------------------- .nv.constant0._Z6arraddPKiS0_Pii --------------------------
	.section	.nv.constant0._Z6arraddPKiS0_Pii,"a",@progbits
	.sectionflags	@""
	.align	4
.nv.constant0._Z6arraddPKiS0_Pii:
	.zero		924


//--------------------- SYMBOLS --------------------------

	.type		.nv.reservedSmem.offset0,@object
	.size		.nv.reservedSmem.offset0,0x4
